//
// Generated by NVIDIA NVVM Compiler
//
// Compiler Build ID: CL-36424714
// Cuda compilation tools, release 13.0, V13.0.88
// Based on NVVM 20.0.0
//

.version 9.0
.target sm_100
.address_size 64

	// .globl	dot_product
// _ZZ11dot_productE5cache has been demoted

.visible .entry dot_product(
	.param .u64 .ptr .align 1 dot_product_param_0,
	.param .u64 .ptr .align 1 dot_product_param_1,
	.param .u32 dot_product_param_2,
	.param .u64 .ptr .align 1 dot_product_param_3
)
{
	.reg .pred 	%p<2>;
	.reg .b32 	%r<8>;
	.reg .b32 	%f<27>;
	.reg .b64 	%rd<10>;
	// demoted variable
	.shared .align 4 .b8 _ZZ11dot_productE5cache[512];
	ld.param.u64 	%rd2, [dot_product_param_0];
	ld.param.u64 	%rd3, [dot_product_param_1];
	ld.param.u64 	%rd1, [dot_product_param_3];
	cvta.to.global.u64 	%rd4, %rd3;
	cvta.to.global.u64 	%rd5, %rd2;
	mov.u32 	%r1, %ctaid.x;
	mov.u32 	%r2, %ntid.x;
	mov.u32 	%r3, %tid.x;
	mad.lo.s32 	%r4, %r1, %r2, %r3;
	mul.wide.s32 	%rd6, %r4, 4;
	add.s64 	%rd7, %rd5, %rd6;
	ld.global.f32 	%f1, [%rd7];
	add.s64 	%rd8, %rd4, %rd6;
	ld.global.f32 	%f2, [%rd8];
	mul.f32 	%f3, %f1, %f2;
	shl.b32 	%r5, %r3, 2;
	mov.u32 	%r6, _ZZ11dot_productE5cache;
	add.s32 	%r7, %r6, %r5;
	st.shared.f32 	[%r7], %f3;
	bar.sync 	0;
	ld.shared.f32 	%f4, [%r7+256];
	ld.shared.f32 	%f5, [%r7];
	add.f32 	%f6, %f4, %f5;
	st.shared.f32 	[%r7], %f6;
	bar.sync 	0;
	ld.shared.f32 	%f7, [%r7+128];
	ld.shared.f32 	%f8, [%r7];
	add.f32 	%f9, %f7, %f8;
	st.shared.f32 	[%r7], %f9;
	bar.sync 	0;
	ld.shared.f32 	%f10, [%r7+64];
	ld.shared.f32 	%f11, [%r7];
	add.f32 	%f12, %f10, %f11;
	st.shared.f32 	[%r7], %f12;
	bar.sync 	0;
	ld.shared.f32 	%f13, [%r7+32];
	ld.shared.f32 	%f14, [%r7];
	add.f32 	%f15, %f13, %f14;
	st.shared.f32 	[%r7], %f15;
	bar.sync 	0;
	ld.shared.f32 	%f16, [%r7+16];
	ld.shared.f32 	%f17, [%r7];
	add.f32 	%f18, %f16, %f17;
	st.shared.f32 	[%r7], %f18;
	bar.sync 	0;
	ld.shared.f32 	%f19, [%r7+8];
	ld.shared.f32 	%f20, [%r7];
	add.f32 	%f21, %f19, %f20;
	st.shared.f32 	[%r7], %f21;
	bar.sync 	0;
	ld.shared.f32 	%f22, [%r7+4];
	ld.shared.f32 	%f23, [%r7];
	add.f32 	%f24, %f22, %f23;
	st.shared.f32 	[%r7], %f24;
	bar.sync 	0;
	setp.ne.s32 	%p1, %r3, 0;
	@%p1 bra 	$L__BB0_2;
	cvta.to.global.u64 	%rd9, %rd1;
	ld.shared.f32 	%f25, [_ZZ11dot_productE5cache];
	atom.global.add.f32 	%f26, [%rd9], %f25;
$L__BB0_2:
	ret;

}


// ===== COMPILED SASS (sm_100) =====

	.target	sm_100

	.elftype	@"ET_EXEC"


//--------------------- .note.nv.tkinfo           --------------------------
	.section	.note.nv.tkinfo,"",@"SHT_NOTE"
	.sectionflags	@"SHF_NOTE_NV_TKINFO"
	.tkinfo
        /*0018*/ 	.word	0x00000002
        /*0030*/ 	.string	""
        /*0030*/ 	.string	"ptxas"
        /*0030*/ 	.string	"Cuda compilation tools, release 13.0, V13.0.88"
        /*0030*/ 	.string	"Build cuda_13.0.r13.0/compiler.36424714_0"
        /*0030*/ 	.string	"-arch sm_100 -m 64 "



//--------------------- .note.nv.cuinfo           --------------------------
	.section	.note.nv.cuinfo,"",@"SHT_NOTE"
	.sectionflags	@"SHF_NOTE_NV_CUINFO"
        /*0018*/ 	.short	0x0002
        /*001a*/ 	.short	0x0064
        /*001c*/ 	.short	0x0082
	.zero		2


//--------------------- .nv.info                  --------------------------
	.section	.nv.info,"",@"SHT_CUDA_INFO"
	.align	4


	//----- nvinfo : EIATTR_REGCOUNT
	.align		4
        /*0000*/ 	.byte	0x04, 0x2f
        /*0002*/ 	.short	(.L_1 - .L_0)
	.align		4
.L_0:
        /*0004*/ 	.word	index@(dot_product)
        /*0008*/ 	.word	0x0000000c


	//----- nvinfo : EIATTR_FRAME_SIZE
	.align		4
.L_1:
        /*000c*/ 	.byte	0x04, 0x11
        /*000e*/ 	.short	(.L_3 - .L_2)
	.align		4
.L_2:
        /*0010*/ 	.word	index@(dot_product)
        /*0014*/ 	.word	0x00000000


	//----- nvinfo : EIATTR_MIN_STACK_SIZE
	.align		4
.L_3:
        /*0018*/ 	.byte	0x04, 0x12
        /*001a*/ 	.short	(.L_5 - .L_4)
	.align		4
.L_4:
        /*001c*/ 	.word	index@(dot_product)
        /*0020*/ 	.word	0x00000000
.L_5:


//--------------------- .nv.compat                --------------------------
	.section	.nv.compat,"",@"SHT_CUDA_COMPAT_INFO"
	.align	4
        /*0000*/ 	.byte	0x02, 0x09, 0x00, 0x00, 0x02, 0x02, 0x01, 0x00, 0x02, 0x05, 0x05, 0x00, 0x03, 0x07, 0x01, 0x01
        /*0010*/ 	.byte	0x02, 0x03, 0x00, 0x00, 0x02, 0x06, 0x01, 0x00, 0x04, 0x0b, 0x08, 0x00, 0x09, 0x00, 0x00, 0x00
        /*0020*/ 	.byte	0x00, 0x00, 0x00, 0x00


//--------------------- .nv.info.dot_product      --------------------------
	.section	.nv.info.dot_product,"",@"SHT_CUDA_INFO"
	.sectionflags	@""
	.align	4


	//----- nvinfo : EIATTR_CUDA_API_VERSION
	.align		4
        /*0000*/ 	.byte	0x04, 0x37
        /*0002*/ 	.short	(.L_7 - .L_6)
.L_6:
        /*0004*/ 	.word	0x00000082


	//----- nvinfo : EIATTR_KPARAM_INFO
	.align		4
.L_7:
        /*0008*/ 	.byte	0x04, 0x17
        /*000a*/ 	.short	(.L_9 - .L_8)
.L_8:
        /*000c*/ 	.word	0x00000000
        /*0010*/ 	.short	0x0003
        /*0012*/ 	.short	0x0018
        /*0014*/ 	.byte	0x00, 0xf5, 0x21, 0x00


	//----- nvinfo : EIATTR_KPARAM_INFO
	.align		4
.L_9:
        /*0018*/ 	.byte	0x04, 0x17
        /*001a*/ 	.short	(.L_11 - .L_10)
.L_10:
        /*001c*/ 	.word	0x00000000
        /*0020*/ 	.short	0x0002
        /*0022*/ 	.short	0x0010
        /*0024*/ 	.byte	0x00, 0xf0, 0x11, 0x00


	//----- nvinfo : EIATTR_KPARAM_INFO
	.align		4
.L_11:
        /*0028*/ 	.byte	0x04, 0x17
        /*002a*/ 	.short	(.L_13 - .L_12)
.L_12:
        /*002c*/ 	.word	0x00000000
        /*0030*/ 	.short	0x0001
        /*0032*/ 	.short	0x0008
        /*0034*/ 	.byte	0x00, 0xf5, 0x21, 0x00


	//----- nvinfo : EIATTR_KPARAM_INFO
	.align		4
.L_13:
        /*0038*/ 	.byte	0x04, 0x17
        /*003a*/ 	.short	(.L_15 - .L_14)
.L_14:
        /*003c*/ 	.word	0x00000000
        /*0040*/ 	.short	0x0000
        /*0042*/ 	.short	0x0000
        /*0044*/ 	.byte	0x00, 0xf5, 0x21, 0x00


	//----- nvinfo : EIATTR_SPARSE_MMA_MASK
	.align		4
.L_15:
        /*0048*/ 	.byte	0x03, 0x50
        /*004a*/ 	.short	0x0000


	//----- nvinfo : EIATTR_MAXREG_COUNT
	.align		4
        /*004c*/ 	.byte	0x03, 0x1b
        /*004e*/ 	.short	0x00ff


	//----- nvinfo : EIATTR_NUM_BARRIERS
	.align		4
        /*0050*/ 	.byte	0x02, 0x4c
        /*0052*/ 	.byte	0x01
	.zero		1


	//----- nvinfo : EIATTR_MERCURY_ISA_VERSION
	.align		4
        /*0054*/ 	.byte	0x03, 0x5f
        /*0056*/ 	.short	0x0101


	//----- nvinfo : EIATTR_VRC_CTA_INIT_COUNT
	.align		4
        /*0058*/ 	.byte	0x02, 0x4a
	.zero		1
	.zero		1


	//----- nvinfo : EIATTR_EXIT_INSTR_OFFSETS
	.align		4
        /*005c*/ 	.byte	0x04, 0x1c
        /*005e*/ 	.short	(.L_17 - .L_16)


	//   ....[0]....
.L_16:
        /*0060*/ 	.word	0x00000370


	//   ....[1]....
        /*0064*/ 	.word	0x000003b0


	//----- nvinfo : EIATTR_CBANK_PARAM_SIZE
	.align		4
.L_17:
        /*0068*/ 	.byte	0x03, 0x19
        /*006a*/ 	.short	0x0020


	//----- nvinfo : EIATTR_PARAM_CBANK
	.align		4
        /*006c*/ 	.byte	0x04, 0x0a
        /*006e*/ 	.short	(.L_19 - .L_18)
	.align		4
.L_18:
        /*0070*/ 	.word	index@(.nv.constant0.dot_product)
        /*0074*/ 	.short	0x0380
        /*0076*/ 	.short	0x0020


	//----- nvinfo : EIATTR_SW_WAR
	.align		4
.L_19:
        /*0078*/ 	.byte	0x04, 0x36
        /*007a*/ 	.short	(.L_21 - .L_20)
.L_20:
        /*007c*/ 	.word	0x00000008
.L_21:


//--------------------- .nv.callgraph             --------------------------
	.section	.nv.callgraph,"",@"SHT_CUDA_CALLGRAPH"
	.align	4
	.sectionentsize	8
	.align		4
        /*0000*/ 	.word	0x00000000
	.align		4
        /*0004*/ 	.word	0xffffffff
	.align		4
        /*0008*/ 	.word	0x00000000
	.align		4
        /*000c*/ 	.word	0xfffffffe
	.align		4
        /*0010*/ 	.word	0x00000000
	.align		4
        /*0014*/ 	.word	0xfffffffd
	.align		4
        /*0018*/ 	.word	0x00000000
	.align		4
        /*001c*/ 	.word	0xfffffffc


//--------------------- .text.dot_product         --------------------------
	.section	.text.dot_product,"ax",@progbits
	.align	128
        .global         dot_product
        .type           dot_product,@function
        .size           dot_product,(.L_x_1 - dot_product)
        .other          dot_product,@"STO_CUDA_ENTRY STV_DEFAULT"
dot_product:
.text.dot_product:
[----:B------:R-:W-:Y:S01]  /*0000*/  LDC R1, c[0x0][0x37c] ;  /* 0x0000df00ff017b82 */ /* 0x000fe20000000800 */
[----:B------:R-:W0:Y:S07]  /*0010*/  S2R R0, SR_TID.X ;  /* 0x0000000000007919 */ /* 0x000e2e0000002100 */
[----:B------:R-:W0:Y:S01]  /*0020*/  S2UR UR4, SR_CTAID.X ;  /* 0x00000000000479c3 */ /* 0x000e220000002500 */
[----:B------:R-:W1:Y:S07]  /*0030*/  LDCU.64 UR6, c[0x0][0x358] ;  /* 0x00006b00ff0677ac */ /* 0x000e6e0008000a00 */
[----:B------:R-:W0:Y:S08]  /*0040*/  LDC R7, c[0x0][0x360] ;  /* 0x0000d800ff077b82 */ /* 0x000e300000000800 */
[----:B------:R-:W2:Y:S08]  /*0050*/  LDC.64 R2, c[0x0][0x380] ;  /* 0x0000e000ff027b82 */ /* 0x000eb00000000a00 */
[----:B------:R-:W3:Y:S01]  /*0060*/  LDC.64 R4, c[0x0][0x388] ;  /* 0x0000e200ff047b82 */ /* 0x000ee20000000a00 */
[----:B0-----:R-:W-:-:S04]  /*0070*/  IMAD R7, R7, UR4, R0 ;  /* 0x0000000407077c24 */ /* 0x001fc8000f8e0200 */
[----:B--2---:R-:W-:-:S06]  /*0080*/  IMAD.WIDE R2, R7, 0x4, R2 ;  /* 0x0000000407027825 */ /* 0x004fcc00078e0202 */
[----:B-1----:R-:W2:Y:S01]  /*0090*/  LDG.E R2, desc[UR6][R2.64] ;  /* 0x0000000602027981 */ /* 0x002ea2000c1e1900 */
[----:B---3--:R-:W-:-:S06]  /*00a0*/  IMAD.WIDE R4, R7, 0x4, R4 ;  /* 0x0000000407047825 */ /* 0x008fcc00078e0204 */
[----:B------:R-:W2:Y:S01]  /*00b0*/  LDG.E R5, desc[UR6][R4.64] ;  /* 0x0000000604057981 */ /* 0x000ea2000c1e1900 */
[----:B------:R-:W0:Y:S01]  /*00c0*/  S2UR UR5, SR_CgaCtaId ;  /* 0x00000000000579c3 */ /* 0x000e220000008800 */
[----:B------:R-:W-:Y:S02]  /*00d0*/  UMOV UR4, 0x400 ;  /* 0x0000040000047882 */ /* 0x000fe40000000000 */
[----:B0-----:R-:W-:-:S06]  /*00e0*/  ULEA UR4, UR5, UR4, 0x18 ;  /* 0x0000000405047291 */ /* 0x001fcc000f8ec0ff */
[----:B------:R-:W-:Y:S01]  /*00f0*/  LEA R7, R0, UR4, 0x2 ;  /* 0x0000000400077c11 */ /* 0x000fe2000f8e10ff */
[----:B--2---:R-:W-:-:S05]  /*0100*/  FMUL R6, R2, R5 ;  /* 0x0000000502067220 */ /* 0x004fca0000400000 */
[----:B------:R-:W-:Y:S01]  /*0110*/  STS [R7], R6 ;  /* 0x0000000607007388 */ /* 0x000fe20000000800 */
[----:B------:R-:W-:Y:S06]  /*0120*/  BAR.SYNC.DEFER_BLOCKING 0x0 ;  /* 0x0000000000007b1d */ /* 0x000fec0000010000 */
[----:B------:R-:W-:Y:S04]  /*0130*/  LDS R8, [R7+0x100] ;  /* 0x0001000007087984 */ /* 0x000fe80000000800 */
[----:B------:R-:W0:Y:S02]  /*0140*/  LDS R9, [R7] ;  /* 0x0000000007097984 */ /* 0x000e240000000800 */
[----:B0-----:R-:W-:-:S05]  /*0150*/  FADD R8, R8, R9 ;  /* 0x0000000908087221 */ /* 0x001fca0000000000 */
        /* <DEDUP_REMOVED lines=28> */
[----:B------:R-:W0:Y:S01]  /*0320*/  LDS R6, [R7] ;  /* 0x0000000007067984 */ /* 0x000e220000000800 */
[----:B------:R-:W-:Y:S01]  /*0330*/  ISETP.NE.AND P0, PT, R0, RZ, PT ;  /* 0x000000ff0000720c */ /* 0x000fe20003f05270 */
[----:B0-----:R-:W-:-:S05]  /*0340*/  FADD R6, R3, R6 ;  /* 0x0000000603067221 */ /* 0x001fca0000000000 */
[----:B------:R0:W-:Y:S01]  /*0350*/  STS [R7], R6 ;  /* 0x0000000607007388 */ /* 0x0001e20000000800 */
[----:B------:R-:W-:Y:S06]  /*0360*/  BAR.SYNC.DEFER_BLOCKING 0x0 ;  /* 0x0000000000007b1d */ /* 0x000fec0000010000 */
[----:B------:R-:W-:Y:S05]  /*0370*/  @P0 EXIT ;  /* 0x000000000000094d */ /* 0x000fea0003800000 */
[----:B------:R-:W1:Y:S01]  /*0380*/  LDS R5, [UR4] ;  /* 0x00000004ff057984 */ /* 0x000e620008000800 */
[----:B------:R-:W1:Y:S03]  /*0390*/  LDC.64 R2, c[0x0][0x398] ;  /* 0x0000e600ff027b82 */ /* 0x000e660000000a00 */
[----:B-1----:R-:W-:Y:S01]  /*03a0*/  REDG.E.ADD.F32.FTZ.RN.STRONG.GPU desc[UR6][R2.64], R5 ;  /* 0x00000005020079a6 */ /* 0x002fe2000c12f306 */
[----:B------:R-:W-:Y:S05]  /*03b0*/  EXIT ;  /* 0x000000000000794d */ /* 0x000fea0003800000 */
.L_x_0:
[----:B------:R-:W-:-:S00]  /*03c0*/  BRA `(.L_x_0) ;  /* 0xfffffffc00fc7947 */ /* 0x000fc0000383ffff */
[----:B------:R-:W-:-:S00]  /*03d0*/  NOP ;  /* 0x0000000000007918 */ /* 0x000fc00000000000 */
        /* <DEDUP_REMOVED lines=10> */
.L_x_1:


//--------------------- .nv.shared.dot_product    --------------------------
	.section	.nv.shared.dot_product,"aw",@nobits
	.sectionflags	@""
	.align	4
.nv.shared.dot_product:
	.zero		1536


//--------------------- .nv.shared.reserved.0     --------------------------
	.section	.nv.shared.reserved.0,"aw",@nobits
	.weak		__nv_reservedSMEM_offset_0_alias
	.size		__nv_reservedSMEM_offset_0_alias, 0, 64
	.other		__nv_reservedSMEM_offset_0_alias,@"STO_CUDA_RESERVED_SHARED STV_DEFAULT"
__nv_reservedSMEM_offset_0_alias:
	.zero		0
	.zero		64


//--------------------- .nv.constant0.dot_product --------------------------
	.section	.nv.constant0.dot_product,"a",@progbits
	.sectionflags	@""
	.align	4
.nv.constant0.dot_product:
	.zero		928


//--------------------- SYMBOLS --------------------------

	.type		.nv.reservedSmem.offset0,@object
	.size		.nv.reservedSmem.offset0,0x4
	.type		.nv.reservedSmem.cap,@object
	.size		.nv.reservedSmem.cap,0x4
